	.headerflags	@"EF_CUDA_TEXMODE_UNIFIED EF_CUDA_64BIT_ADDRESS EF_CUDA_ACCELERATORS EF_CUDA_SM90 EF_CUDA_VIRTUAL_SM(EF_CUDA_SM90)"
	.elftype	@"ET_EXEC"


//--------------------- .nv.info                  --------------------------
	.section	.nv.info,"",@"SHT_CUDA_INFO"
	.align	4


	//----- nvinfo : EIATTR_REGCOUNT
	.align		4
        /*0000*/ 	.byte	0x04, 0x2f
        /*0002*/ 	.short	(.L_1 - .L_0)
	.align		4
.L_0:
        /*0004*/ 	.word	index@(triton_poi_fused_mul_relu_4)
        /*0008*/ 	.word	0x0000000e


	//----- nvinfo : EIATTR_MIN_STACK_SIZE
	.align		4
.L_1:
        /*000c*/ 	.byte	0x04, 0x12
        /*000e*/ 	.short	(.L_3 - .L_2)
	.align		4
.L_2:
        /*0010*/ 	.word	index@(triton_poi_fused_mul_relu_4)
        /*0014*/ 	.word	0x00000000


	//----- nvinfo : EIATTR_FRAME_SIZE
	.align		4
.L_3:
        /*0018*/ 	.byte	0x04, 0x11
        /*001a*/ 	.short	(.L_5 - .L_4)
	.align		4
.L_4:
        /*001c*/ 	.word	index@(triton_poi_fused_mul_relu_4)
        /*0020*/ 	.word	0x00000000


	//----- nvinfo : EIATTR_MIN_STACK_SIZE
	.align		4
.L_5:
        /*0024*/ 	.byte	0x04, 0x12
        /*0026*/ 	.short	(.L_7 - .L_6)
	.align		4
.L_6:
        /*0028*/ 	.word	index@(triton_poi_fused_mul_relu_4)
        /*002c*/ 	.word	0x00000000
.L_7:


//--------------------- .nv.info.triton_poi_fused_mul_relu_4 --------------------------
	.section	.nv.info.triton_poi_fused_mul_relu_4,"",@"SHT_CUDA_INFO"
	.sectionflags	@""
	.align	4


	//----- nvinfo : EIATTR_CUDA_API_VERSION
	.align		4
        /*0000*/ 	.byte	0x04, 0x37
        /*0002*/ 	.short	(.L_9 - .L_8)
.L_8:
        /*0004*/ 	.word	0x0000007c


	//----- nvinfo : EIATTR_KPARAM_INFO
	.align		4
.L_9:
        /*0008*/ 	.byte	0x04, 0x17
        /*000a*/ 	.short	(.L_11 - .L_10)
.L_10:
        /*000c*/ 	.word	0x00000000
        /*0010*/ 	.short	0x0004
        /*0012*/ 	.short	0x0020
        /*0014*/ 	.byte	0x00, 0xf0, 0x11, 0x00


	//----- nvinfo : EIATTR_KPARAM_INFO
	.align		4
.L_11:
        /*0018*/ 	.byte	0x04, 0x17
        /*001a*/ 	.short	(.L_13 - .L_12)
.L_12:
        /*001c*/ 	.word	0x00000000
        /*0020*/ 	.short	0x0003
        /*0022*/ 	.short	0x0018
        /*0024*/ 	.byte	0x00, 0xf4, 0x21, 0x00


	//----- nvinfo : EIATTR_KPARAM_INFO
	.align		4
.L_13:
        /*0028*/ 	.byte	0x04, 0x17
        /*002a*/ 	.short	(.L_15 - .L_14)
.L_14:
        /*002c*/ 	.word	0x00000000
        /*0030*/ 	.short	0x0002
        /*0032*/ 	.short	0x0010
        /*0034*/ 	.byte	0x00, 0xf4, 0x21, 0x00


	//----- nvinfo : EIATTR_KPARAM_INFO
	.align		4
.L_15:
        /*0038*/ 	.byte	0x04, 0x17
        /*003a*/ 	.short	(.L_17 - .L_16)
.L_16:
        /*003c*/ 	.word	0x00000000
        /*0040*/ 	.short	0x0001
        /*0042*/ 	.short	0x0008
        /*0044*/ 	.byte	0x00, 0xf4, 0x21, 0x00


	//----- nvinfo : EIATTR_KPARAM_INFO
	.align		4
.L_17:
        /*0048*/ 	.byte	0x04, 0x17
        /*004a*/ 	.short	(.L_19 - .L_18)
.L_18:
        /*004c*/ 	.word	0x00000000
        /*0050*/ 	.short	0x0000
        /*0052*/ 	.short	0x0000
        /*0054*/ 	.byte	0x00, 0xf4, 0x21, 0x00


	//----- nvinfo : EIATTR_SPARSE_MMA_MASK
	.align		4
.L_19:
        /*0058*/ 	.byte	0x03, 0x50
        /*005a*/ 	.short	0x0000


	//----- nvinfo : EIATTR_MAXREG_COUNT
	.align		4
        /*005c*/ 	.byte	0x03, 0x1b
        /*005e*/ 	.short	0x00ff


	//----- nvinfo : EIATTR_EXIT_INSTR_OFFSETS
	.align		4
        /*0060*/ 	.byte	0x04, 0x1c
        /*0062*/ 	.short	(.L_21 - .L_20)


	//   ....[0]....
.L_20:
        /*0064*/ 	.word	0x00000210


	//   ....[1]....
        /*0068*/ 	.word	0x00000230


	//----- nvinfo : EIATTR_REQNTID
	.align		4
.L_21:
        /*006c*/ 	.byte	0x04, 0x10
        /*006e*/ 	.short	(.L_23 - .L_22)
.L_22:
        /*0070*/ 	.word	0x00000080
        /*0074*/ 	.word	0x00000001
        /*0078*/ 	.word	0x00000001


	//----- nvinfo : EIATTR_CBANK_PARAM_SIZE
	.align		4
.L_23:
        /*007c*/ 	.byte	0x03, 0x19
        /*007e*/ 	.short	0x0024


	//----- nvinfo : EIATTR_PARAM_CBANK
	.align		4
        /*0080*/ 	.byte	0x04, 0x0a
        /*0082*/ 	.short	(.L_25 - .L_24)
	.align		4
.L_24:
        /*0084*/ 	.word	index@(.nv.constant0.triton_poi_fused_mul_relu_4)
        /*0088*/ 	.short	0x0210
        /*008a*/ 	.short	0x0024


	//----- nvinfo : EIATTR_SW_WAR
	.align		4
.L_25:
        /*008c*/ 	.byte	0x04, 0x36
        /*008e*/ 	.short	(.L_27 - .L_26)
.L_26:
        /*0090*/ 	.word	0x00000008
.L_27:


//--------------------- .nv.callgraph             --------------------------
	.section	.nv.callgraph,"",@"SHT_CUDA_CALLGRAPH"
	.align	4
	.sectionentsize	8
	.align		4
        /*0000*/ 	.word	0x00000000
	.align		4
        /*0004*/ 	.word	0xffffffff
	.align		4
        /*0008*/ 	.word	0x00000000
	.align		4
        /*000c*/ 	.word	0xfffffffe
	.align		4
        /*0010*/ 	.word	0x00000000
	.align		4
        /*0014*/ 	.word	0xfffffffd
	.align		4
        /*0018*/ 	.word	0x00000000
	.align		4
        /*001c*/ 	.word	0xfffffffc


//--------------------- .text.triton_poi_fused_mul_relu_4 --------------------------
	.section	.text.triton_poi_fused_mul_relu_4,"ax",@progbits
	.align	128
        .global         triton_poi_fused_mul_relu_4
        .type           triton_poi_fused_mul_relu_4,@function
        .size           triton_poi_fused_mul_relu_4,(.L_x_1 - triton_poi_fused_mul_relu_4)
        .other          triton_poi_fused_mul_relu_4,@"STO_CUDA_ENTRY STV_DEFAULT"
triton_poi_fused_mul_relu_4:
.text.triton_poi_fused_mul_relu_4:
[----:B------:R-:W0:Y:S02]  /*0000*/  LDC R1, c[0x0][0x28] ;  /* 0x00000a00ff017b82 */ /* 0x000e240000000800 */
[----:B------:R-:W1:Y:S01]  /*0010*/  S2R R0, SR_TID.X ;  /* 0x0000000000007919 */ /* 0x000e620000002100 */
[----:B------:R-:W2:Y:S01]  /*0020*/  LDC.64 R4, c[0x0][0x210] ;  /* 0x00008400ff047b82 */ /* 0x000ea20000000a00 */
[----:B------:R-:W-:Y:S01]  /*0030*/  CS2R R10, SRZ ;  /* 0x00000000000a7805 */ /* 0x000fe2000001ff00 */
[----:B------:R-:W-:Y:S01]  /*0040*/  ULDC.64 UR4, c[0x0][0x208] ;  /* 0x0000820000047ab9 */ /* 0x000fe20000000a00 */
[----:B------:R-:W3:Y:S01]  /*0050*/  S2R R9, SR_CTAID.X ;  /* 0x0000000000097919 */ /* 0x000ee20000002500 */
[----:B-1----:R-:W-:-:S05]  /*0060*/  LOP3.LUT R0, R0, 0x7f, RZ, 0xc0, !PT ;  /* 0x0000007f00007812 */ /* 0x002fca00078ec0ff */
[----:B---3--:R-:W-:-:S05]  /*0070*/  IMAD R0, R9, 0x80, R0 ;  /* 0x0000008009007824 */ /* 0x008fca00078e0200 */
[----:B------:R-:W-:Y:S02]  /*0080*/  SHF.R.S32.HI R3, RZ, 0x1f, R0 ;  /* 0x0000001fff037819 */ /* 0x000fe40000011400 */
[----:B------:R-:W-:Y:S02]  /*0090*/  ISETP.GE.AND P1, PT, R0, 0x100, PT ;  /* 0x000001000000780c */ /* 0x000fe40003f26270 */
[----:B------:R-:W-:-:S04]  /*00a0*/  LEA.HI R3, R3, R0, RZ, 0x6 ;  /* 0x0000000003037211 */ /* 0x000fc800078f30ff */
[----:B------:R-:W-:Y:S02]  /*00b0*/  LOP3.LUT R7, R3, 0xffffffc0, RZ, 0xc0, !PT ;  /* 0xffffffc003077812 */ /* 0x000fe400078ec0ff */
[----:B------:R-:W-:Y:S02]  /*00c0*/  SHF.R.S32.HI R6, RZ, 0x6, R3 ;  /* 0x00000006ff067819 */ /* 0x000fe40000011403 */
[----:B------:R-:W1:Y:S01]  /*00d0*/  LDC.64 R2, c[0x0][0x218] ;  /* 0x00008600ff027b82 */ /* 0x000e620000000a00 */
[----:B------:R-:W-:-:S04]  /*00e0*/  IMAD.IADD R7, R0, 0x1, -R7 ;  /* 0x0000000100077824 */ /* 0x000fc800078e0a07 */
[----:B------:R-:W-:Y:S01]  /*00f0*/  IMAD R6, R6, 0x90, R7 ;  /* 0x0000009006067824 */ /* 0x000fe200078e0207 */
[----:B------:R-:W-:-:S03]  /*0100*/  SHF.R.S32.HI R7, RZ, 0x18, R9 ;  /* 0x00000018ff077819 */ /* 0x000fc60000011409 */
[----:B------:R-:W-:Y:S01]  /*0110*/  VIADD R9, R6, 0x50 ;  /* 0x0000005006097836 */ /* 0x000fe20000000000 */
[----:B------:R-:W-:-:S03]  /*0120*/  SGXT R7, R7, 0x1 ;  /* 0x000000010707781a */ /* 0x000fc60000000200 */
[----:B--2---:R-:W-:Y:S01]  /*0130*/  IMAD.WIDE R4, R9, 0x4, R4 ;  /* 0x0000000409047825 */ /* 0x004fe200078e0204 */
[----:B------:R-:W-:Y:S01]  /*0140*/  LEA.HI R7, R7, R0, RZ, 0x2 ;  /* 0x0000000007077211 */ /* 0x000fe200078f10ff */
[----:B------:R-:W2:Y:S03]  /*0150*/  LDC.64 R8, c[0x0][0x228] ;  /* 0x00008a00ff087b82 */ /* 0x000ea60000000a00 */
[----:B------:R-:W3:Y:S01]  /*0160*/  @!P1 LDG.E R10, desc[UR4][R4.64] ;  /* 0x00000004040a9981 */ /* 0x000ee2000c1e1900 */
[----:B------:R-:W-:-:S05]  /*0170*/  SHF.R.S32.HI R7, RZ, 0x2, R7 ;  /* 0x00000002ff077819 */ /* 0x000fca0000011407 */
[----:B-1----:R-:W-:Y:S02]  /*0180*/  IMAD.WIDE R2, R7, 0x4, R2 ;  /* 0x0000000407027825 */ /* 0x002fe400078e0202 */
[----:B------:R-:W1:Y:S03]  /*0190*/  LDC.64 R6, c[0x0][0x220] ;  /* 0x00008800ff067b82 */ /* 0x000e660000000a00 */
[----:B------:R-:W4:Y:S01]  /*01a0*/  @!P1 LDG.E.EL R11, desc[UR4][R2.64] ;  /* 0x00000004020b9981 */ /* 0x000f22000c2e1900 */
[----:B--2---:R-:W-:-:S04]  /*01b0*/  IMAD.WIDE R8, R0, 0x4, R8 ;  /* 0x0000000400087825 */ /* 0x004fc800078e0208 */
[----:B-1----:R-:W-:Y:S01]  /*01c0*/  IMAD.WIDE R6, R0, 0x4, R6 ;  /* 0x0000000400067825 */ /* 0x002fe200078e0206 */
[----:B---3--:R-:W-:-:S04]  /*01d0*/  FSETP.GEU.AND P0, PT, R10, RZ, PT ;  /* 0x000000ff0a00720b */ /* 0x008fc80003f0e000 */
[----:B------:R-:W-:-:S05]  /*01e0*/  FSEL R10, R10, RZ, P0 ;  /* 0x000000ff0a0a7208 */ /* 0x000fca0000000000 */
[----:B------:R1:W-:Y:S01]  /*01f0*/  @!P1 STG.E desc[UR4][R6.64], R10 ;  /* 0x0000000a06009986 */ /* 0x0003e2000c101904 */
[----:B----4-:R-:W-:Y:S01]  /*0200*/  FMUL R11, R10, R11 ;  /* 0x0000000b0a0b7220 */ /* 0x010fe20000400000 */
[----:B------:R-:W-:Y:S06]  /*0210*/  @P1 EXIT ;  /* 0x000000000000194d */ /* 0x000fec0003800000 */
[----:B------:R-:W-:Y:S01]  /*0220*/  STG.E desc[UR4][R8.64], R11 ;  /* 0x0000000b08007986 */ /* 0x000fe2000c101904 */
[----:B------:R-:W-:Y:S05]  /*0230*/  EXIT ;  /* 0x000000000000794d */ /* 0x000fea0003800000 */
.L_x_0:
[----:B------:R-:W-:-:S00]  /*0240*/  BRA `(.L_x_0) ;  /* 0xfffffffc00fc7947 */ /* 0x000fc0000383ffff */
[----:B------:R-:W-:-:S00]  /*0250*/  NOP ;  /* 0x0000000000007918 */ /* 0x000fc00000000000 */
        /* <DEDUP_REMOVED lines=10> */
.L_x_1:


//--------------------- .nv.constant0.triton_poi_fused_mul_relu_4 --------------------------
	.section	.nv.constant0.triton_poi_fused_mul_relu_4,"a",@progbits
	.sectionflags	@""
	.align	4
.nv.constant0.triton_poi_fused_mul_relu_4:
	.zero		564
